	.headerflags	@"EF_CUDA_TEXMODE_UNIFIED EF_CUDA_64BIT_ADDRESS EF_CUDA_ACCELERATORS EF_CUDA_SM90 EF_CUDA_VIRTUAL_SM(EF_CUDA_SM90)"
	.elftype	@"ET_EXEC"


//--------------------- .nv.info                  --------------------------
	.section	.nv.info,"",@"SHT_CUDA_INFO"
	.align	4


	//----- nvinfo : EIATTR_REGCOUNT
	.align		4
        /*0000*/ 	.byte	0x04, 0x2f
        /*0002*/ 	.short	(.L_3 - .L_2)
	.align		4
.L_2:
        /*0004*/ 	.word	index@(triton_poi_fused__native_batch_norm_legit_no_training_relu_8)
        /*0008*/ 	.word	0x00000012


	//----- nvinfo : EIATTR_MIN_STACK_SIZE
	.align		4
.L_3:
        /*000c*/ 	.byte	0x04, 0x12
        /*000e*/ 	.short	(.L_5 - .L_4)
	.align		4
.L_4:
        /*0010*/ 	.word	index@(triton_poi_fused__native_batch_norm_legit_no_training_relu_8)
        /*0014*/ 	.word	0x00000000


	//----- nvinfo : EIATTR_FRAME_SIZE
	.align		4
.L_5:
        /*0018*/ 	.byte	0x04, 0x11
        /*001a*/ 	.short	(.L_7 - .L_6)
	.align		4
.L_6:
        /*001c*/ 	.word	index@(triton_poi_fused__native_batch_norm_legit_no_training_relu_8)
        /*0020*/ 	.word	0x00000000


	//----- nvinfo : EIATTR_MIN_STACK_SIZE
	.align		4
.L_7:
        /*0024*/ 	.byte	0x04, 0x12
        /*0026*/ 	.short	(.L_9 - .L_8)
	.align		4
.L_8:
        /*0028*/ 	.word	index@(triton_poi_fused__native_batch_norm_legit_no_training_relu_8)
        /*002c*/ 	.word	0x00000000
.L_9:


//--------------------- .nv.info.triton_poi_fused__native_batch_norm_legit_no_training_relu_8 --------------------------
	.section	.nv.info.triton_poi_fused__native_batch_norm_legit_no_training_relu_8,"",@"SHT_CUDA_INFO"
	.sectionflags	@""
	.align	4


	//----- nvinfo : EIATTR_CUDA_API_VERSION
	.align		4
        /*0000*/ 	.byte	0x04, 0x37
        /*0002*/ 	.short	(.L_11 - .L_10)
.L_10:
        /*0004*/ 	.word	0x0000007c


	//----- nvinfo : EIATTR_KPARAM_INFO
	.align		4
.L_11:
        /*0008*/ 	.byte	0x04, 0x17
        /*000a*/ 	.short	(.L_13 - .L_12)
.L_12:
        /*000c*/ 	.word	0x00000000
        /*0010*/ 	.short	0x0006
        /*0012*/ 	.short	0x0030
        /*0014*/ 	.byte	0x00, 0xf0, 0x11, 0x00


	//----- nvinfo : EIATTR_KPARAM_INFO
	.align		4
.L_13:
        /*0018*/ 	.byte	0x04, 0x17
        /*001a*/ 	.short	(.L_15 - .L_14)
.L_14:
        /*001c*/ 	.word	0x00000000
        /*0020*/ 	.short	0x0005
        /*0022*/ 	.short	0x0028
        /*0024*/ 	.byte	0x00, 0xf4, 0x21, 0x00


	//----- nvinfo : EIATTR_KPARAM_INFO
	.align		4
.L_15:
        /*0028*/ 	.byte	0x04, 0x17
        /*002a*/ 	.short	(.L_17 - .L_16)
.L_16:
        /*002c*/ 	.word	0x00000000
        /*0030*/ 	.short	0x0004
        /*0032*/ 	.short	0x0020
        /*0034*/ 	.byte	0x00, 0xf4, 0x21, 0x00


	//----- nvinfo : EIATTR_KPARAM_INFO
	.align		4
.L_17:
        /*0038*/ 	.byte	0x04, 0x17
        /*003a*/ 	.short	(.L_19 - .L_18)
.L_18:
        /*003c*/ 	.word	0x00000000
        /*0040*/ 	.short	0x0003
        /*0042*/ 	.short	0x0018
        /*0044*/ 	.byte	0x00, 0xf4, 0x21, 0x00


	//----- nvinfo : EIATTR_KPARAM_INFO
	.align		4
.L_19:
        /*0048*/ 	.byte	0x04, 0x17
        /*004a*/ 	.short	(.L_21 - .L_20)
.L_20:
        /*004c*/ 	.word	0x00000000
        /*0050*/ 	.short	0x0002
        /*0052*/ 	.short	0x0010
        /*0054*/ 	.byte	0x00, 0xf4, 0x21, 0x00


	//----- nvinfo : EIATTR_KPARAM_INFO
	.align		4
.L_21:
        /*0058*/ 	.byte	0x04, 0x17
        /*005a*/ 	.short	(.L_23 - .L_22)
.L_22:
        /*005c*/ 	.word	0x00000000
        /*0060*/ 	.short	0x0001
        /*0062*/ 	.short	0x0008
        /*0064*/ 	.byte	0x00, 0xf4, 0x21, 0x00


	//----- nvinfo : EIATTR_KPARAM_INFO
	.align		4
.L_23:
        /*0068*/ 	.byte	0x04, 0x17
        /*006a*/ 	.short	(.L_25 - .L_24)
.L_24:
        /*006c*/ 	.word	0x00000000
        /*0070*/ 	.short	0x0000
        /*0072*/ 	.short	0x0000
        /*0074*/ 	.byte	0x00, 0xf4, 0x21, 0x00


	//----- nvinfo : EIATTR_SPARSE_MMA_MASK
	.align		4
.L_25:
        /*0078*/ 	.byte	0x03, 0x50
        /*007a*/ 	.short	0x0000


	//----- nvinfo : EIATTR_MAXREG_COUNT
	.align		4
        /*007c*/ 	.byte	0x03, 0x1b
        /*007e*/ 	.short	0x00ff


	//----- nvinfo : EIATTR_EXIT_INSTR_OFFSETS
	.align		4
        /*0080*/ 	.byte	0x04, 0x1c
        /*0082*/ 	.short	(.L_27 - .L_26)


	//   ....[0]....
.L_26:
        /*0084*/ 	.word	0x000003c0


	//----- nvinfo : EIATTR_REQNTID
	.align		4
.L_27:
        /*0088*/ 	.byte	0x04, 0x10
        /*008a*/ 	.short	(.L_29 - .L_28)
.L_28:
        /*008c*/ 	.word	0x00000100
        /*0090*/ 	.word	0x00000001
        /*0094*/ 	.word	0x00000001


	//----- nvinfo : EIATTR_CBANK_PARAM_SIZE
	.align		4
.L_29:
        /*0098*/ 	.byte	0x03, 0x19
        /*009a*/ 	.short	0x0034


	//----- nvinfo : EIATTR_PARAM_CBANK
	.align		4
        /*009c*/ 	.byte	0x04, 0x0a
        /*009e*/ 	.short	(.L_31 - .L_30)
	.align		4
.L_30:
        /*00a0*/ 	.word	index@(.nv.constant0.triton_poi_fused__native_batch_norm_legit_no_training_relu_8)
        /*00a4*/ 	.short	0x0210
        /*00a6*/ 	.short	0x0034


	//----- nvinfo : EIATTR_SW_WAR
	.align		4
.L_31:
        /*00a8*/ 	.byte	0x04, 0x36
        /*00aa*/ 	.short	(.L_33 - .L_32)
.L_32:
        /*00ac*/ 	.word	0x00000008
.L_33:


//--------------------- .nv.callgraph             --------------------------
	.section	.nv.callgraph,"",@"SHT_CUDA_CALLGRAPH"
	.align	4
	.sectionentsize	8
	.align		4
        /*0000*/ 	.word	0x00000000
	.align		4
        /*0004*/ 	.word	0xffffffff
	.align		4
        /*0008*/ 	.word	0x00000000
	.align		4
        /*000c*/ 	.word	0xfffffffe
	.align		4
        /*0010*/ 	.word	0x00000000
	.align		4
        /*0014*/ 	.word	0xfffffffd
	.align		4
        /*0018*/ 	.word	0x00000000
	.align		4
        /*001c*/ 	.word	0xfffffffc


//--------------------- .nv.constant4             --------------------------
	.section	.nv.constant4,"a",@progbits
	.align	8
	.align		8
.nv.constant4:
        /*0000*/ 	.dword	_$_str
	.align		8
        /*0008*/ 	.dword	_$_str_$_2


//--------------------- .text.triton_poi_fused__native_batch_norm_legit_no_training_relu_8 --------------------------
	.section	.text.triton_poi_fused__native_batch_norm_legit_no_training_relu_8,"ax",@progbits
	.align	128
        .global         triton_poi_fused__native_batch_norm_legit_no_training_relu_8
        .type           triton_poi_fused__native_batch_norm_legit_no_training_relu_8,@function
        .size           triton_poi_fused__native_batch_norm_legit_no_training_relu_8,(.L_x_1 - triton_poi_fused__native_batch_norm_legit_no_training_relu_8)
        .other          triton_poi_fused__native_batch_norm_legit_no_training_relu_8,@"STO_CUDA_ENTRY STV_DEFAULT"
triton_poi_fused__native_batch_norm_legit_no_training_relu_8:
.text.triton_poi_fused__native_batch_norm_legit_no_training_relu_8:
[----:B------:R-:W-:Y:S01]  /*0000*/  LDC R1, c[0x0][0x28] ;  /* 0x00000a00ff017b82 */ /* 0x000fe20000000800 */
[----:B------:R-:W1:Y:S07]  /*0010*/  S2R R0, SR_TID.X ;  /* 0x0000000000007919 */ /* 0x000e6e0000002100 */
[----:B------:R-:W2:Y:S01]  /*0020*/  LDC.64 R2, c[0x0][0x220] ;  /* 0x00008800ff027b82 */ /* 0x000ea20000000a00 */
[----:B------:R-:W-:Y:S01]  /*0030*/  ULDC.64 UR4, c[0x0][0x208] ;  /* 0x0000820000047ab9 */ /* 0x000fe20000000a00 */
[----:B------:R-:W3:Y:S06]  /*0040*/  S2R R5, SR_CTAID.X ;  /* 0x0000000000057919 */ /* 0x000eec0000002500 */
[----:B------:R-:W4:Y:S08]  /*0050*/  LDC.64 R6, c[0x0][0x218] ;  /* 0x00008600ff067b82 */ /* 0x000f300000000a00 */
[----:B------:R-:W5:Y:S08]  /*0060*/  LDC.64 R8, c[0x0][0x228] ;  /* 0x00008a00ff087b82 */ /* 0x000f700000000a00 */
[----:B------:R-:W5:Y:S01]  /*0070*/  LDC.64 R10, c[0x0][0x230] ;  /* 0x00008c00ff0a7b82 */ /* 0x000f620000000a00 */
[----:B-1----:R-:W-:-:S04]  /*0080*/  SHF.L.U32 R0, R0, 0x1, RZ ;  /* 0x0000000100007819 */ /* 0x002fc800000006ff */
[----:B------:R-:W-:-:S04]  /*0090*/  LOP3.LUT R0, R0, 0x1fe, RZ, 0xc0, !PT ;  /* 0x000001fe00007812 */ /* 0x000fc800078ec0ff */
[----:B---3--:R-:W-:-:S05]  /*00a0*/  LEA R0, R5, R0, 0x9 ;  /* 0x0000000005007211 */ /* 0x008fca00078e48ff */
[----:B------:R-:W-:-:S05]  /*00b0*/  IMAD.HI R4, R0, 0x66666667, RZ ;  /* 0x6666666700047827 */ /* 0x000fca00078e02ff */
[----:B------:R-:W-:-:S04]  /*00c0*/  SHF.R.U32.HI R5, RZ, 0x1f, R4 ;  /* 0x0000001fff057819 */ /* 0x000fc80000011604 */
[----:B------:R-:W-:-:S05]  /*00d0*/  LEA.HI.SX32 R5, R4, R5, 0x1a ;  /* 0x0000000504057211 */ /* 0x000fca00078fd2ff */
[----:B------:R-:W-:Y:S02]  /*00e0*/  IMAD R13, R5, -0xa0, R0 ;  /* 0xffffff60050d7824 */ /* 0x000fe400078e0200 */
[----:B------:R-:W1:Y:S02]  /*00f0*/  LDC.64 R4, c[0x0][0x210] ;  /* 0x00008400ff047b82 */ /* 0x000e640000000a00 */
[----:B--2---:R-:W-:-:S06]  /*0100*/  IMAD.WIDE R2, R13, 0x4, R2 ;  /* 0x000000040d027825 */ /* 0x004fcc00078e0202 */
[----:B------:R-:W2:Y:S01]  /*0110*/  LDG.E.EL.64 R2, desc[UR4][R2.64] ;  /* 0x0000000402027981 */ /* 0x000ea2000c2e1b00 */
[----:B----4-:R-:W-:-:S04]  /*0120*/  IMAD.WIDE R6, R13, 0x4, R6 ;  /* 0x000000040d067825 */ /* 0x010fc800078e0206 */
[C---:B-----5:R-:W-:Y:S02]  /*0130*/  IMAD.WIDE R8, R13.reuse, 0x4, R8 ;  /* 0x000000040d087825 */ /* 0x060fe400078e0208 */
[----:B------:R-:W3:Y:S02]  /*0140*/  LDG.E.EL.64 R6, desc[UR4][R6.64] ;  /* 0x0000000406067981 */ /* 0x000ee4000c2e1b00 */
[----:B0-----:R-:W-:Y:S02]  /*0150*/  IMAD.WIDE R10, R13, 0x4, R10 ;  /* 0x000000040d0a7825 */ /* 0x001fe400078e020a */
[----:B------:R-:W4:Y:S04]  /*0160*/  LDG.E.EL.64 R8, desc[UR4][R8.64] ;  /* 0x0000000408087981 */ /* 0x000f28000c2e1b00 */
[----:B------:R-:W4:Y:S01]  /*0170*/  LDG.E.EL.64 R10, desc[UR4][R10.64] ;  /* 0x000000040a0a7981 */ /* 0x000f22000c2e1b00 */
[----:B-1----:R-:W-:-:S06]  /*0180*/  IMAD.WIDE R4, R0, 0x4, R4 ;  /* 0x0000000400047825 */ /* 0x002fcc00078e0204 */
[----:B------:R-:W3:Y:S01]  /*0190*/  LDG.E.64 R4, desc[UR4][R4.64] ;  /* 0x0000000404047981 */ /* 0x000ee2000c1e1b00 */
[----:B------:R-:W-:Y:S01]  /*01a0*/  HFMA2.MMA R14, -RZ, RZ, 1.625, 0 ;  /* 0x3e800000ff0e7435 */ /* 0x000fe200000001ff */
[----:B--2---:R-:W-:Y:S01]  /*01b0*/  FADD R2, R2, 9.9999997473787516356e-06 ;  /* 0x3727c5ac02027421 */ /* 0x004fe20000000000 */
[----:B------:R-:W-:-:S03]  /*01c0*/  FADD R3, R3, 9.9999997473787516356e-06 ;  /* 0x3727c5ac03037421 */ /* 0x000fc60000000000 */
[----:B------:R-:W0:Y:S08]  /*01d0*/  MUFU.SQRT R12, R2 ;  /* 0x00000002000c7308 */ /* 0x000e300000002000 */
[----:B------:R1:W2:Y:S01]  /*01e0*/  MUFU.SQRT R13, R3 ;  /* 0x00000003000d7308 */ /* 0x0002a20000002000 */
[C---:B0-----:R-:W-:Y:S02]  /*01f0*/  FSETP.GT.AND P0, PT, R12.reuse, 8.50705917302346158658e+37, PT ;  /* 0x7e8000000c00780b */ /* 0x041fe40003f04000 */
[----:B------:R-:W-:Y:S01]  /*0200*/  FSETP.GEU.AND P2, PT, R12, 1.175494350822287508e-38, PT ;  /* 0x008000000c00780b */ /* 0x000fe20003f4e000 */
[----:B-1----:R-:W0:Y:S01]  /*0210*/  LDC.64 R2, c[0x0][0x238] ;  /* 0x00008e00ff027b82 */ /* 0x002e220000000a00 */
[----:B--2---:R-:W-:-:S02]  /*0220*/  FSETP.GT.AND P1, PT, R13, 8.50705917302346158658e+37, PT ;  /* 0x7e8000000d00780b */ /* 0x004fc40003f24000 */
[----:B------:R-:W-:-:S07]  /*0230*/  FSETP.GEU.AND P3, PT, R13, 1.175494350822287508e-38, PT ;  /* 0x008000000d00780b */ /* 0x000fce0003f6e000 */
[----:B------:R-:W-:-:S04]  /*0240*/  @P0 FMUL R12, R12, 0.25 ;  /* 0x3e8000000c0c0820 */ /* 0x000fc80000400000 */
[----:B------:R-:W-:Y:S01]  /*0250*/  @!P2 FMUL R12, R12, 16777216 ;  /* 0x4b8000000c0ca820 */ /* 0x000fe20000400000 */
[----:B------:R-:W-:-:S04]  /*0260*/  @P1 FMUL R13, R13, 0.25 ;  /* 0x3e8000000d0d1820 */ /* 0x000fc80000400000 */
[----:B------:R-:W-:Y:S01]  /*0270*/  @!P3 FMUL R13, R13, 16777216 ;  /* 0x4b8000000d0db820 */ /* 0x000fe20000400000 */
[----:B------:R-:W1:Y:S01]  /*0280*/  MUFU.RCP R12, R12 ;  /* 0x0000000c000c7308 */ /* 0x000e620000001000 */
[----:B------:R-:W-:-:S07]  /*0290*/  FSEL R15, R14, 1, P0 ;  /* 0x3f8000000e0f7808 */ /* 0x000fce0000000000 */
[----:B------:R-:W2:Y:S01]  /*02a0*/  MUFU.RCP R13, R13 ;  /* 0x0000000d000d7308 */ /* 0x000ea20000001000 */
[----:B------:R-:W-:Y:S01]  /*02b0*/  FSEL R14, R14, 1, P1 ;  /* 0x3f8000000e0e7808 */ /* 0x000fe20000800000 */
[----:B------:R-:W-:-:S04]  /*02c0*/  @!P2 FMUL R15, R15, 16777216 ;  /* 0x4b8000000f0fa820 */ /* 0x000fc80000400000 */
[----:B------:R-:W-:Y:S01]  /*02d0*/  @!P3 FMUL R14, R14, 16777216 ;  /* 0x4b8000000e0eb820 */ /* 0x000fe20000400000 */
[----:B---3--:R-:W-:Y:S01]  /*02e0*/  FADD R5, R5, -R7 ;  /* 0x8000000705057221 */ /* 0x008fe20000000000 */
[----:B------:R-:W-:Y:S01]  /*02f0*/  FADD R4, R4, -R6 ;  /* 0x8000000604047221 */ /* 0x000fe20000000000 */
[----:B-1----:R-:W-:Y:S01]  /*0300*/  FMUL R15, R12, R15 ;  /* 0x0000000f0c0f7220 */ /* 0x002fe20000400000 */
[----:B--2---:R-:W-:-:S03]  /*0310*/  FMUL R14, R13, R14 ;  /* 0x0000000e0d0e7220 */ /* 0x004fc60000400000 */
[----:B------:R-:W-:Y:S01]  /*0320*/  FMUL R15, R4, R15 ;  /* 0x0000000f040f7220 */ /* 0x000fe20000400000 */
[----:B------:R-:W-:-:S03]  /*0330*/  FMUL R14, R5, R14 ;  /* 0x0000000e050e7220 */ /* 0x000fc60000400000 */
[----:B----4-:R-:W-:Y:S01]  /*0340*/  FFMA R8, R8, R15, R10 ;  /* 0x0000000f08087223 */ /* 0x010fe2000000000a */
[----:B------:R-:W-:-:S04]  /*0350*/  FFMA R9, R9, R14, R11 ;  /* 0x0000000e09097223 */ /* 0x000fc8000000000b */
[----:B------:R-:W-:Y:S02]  /*0360*/  FSETP.GEU.AND P0, PT, R8, RZ, PT ;  /* 0x000000ff0800720b */ /* 0x000fe40003f0e000 */
[C---:B------:R-:W-:Y:S01]  /*0370*/  FSETP.GEU.AND P1, PT, R9.reuse, RZ, PT ;  /* 0x000000ff0900720b */ /* 0x040fe20003f2e000 */
[----:B0-----:R-:W-:Y:S01]  /*0380*/  IMAD.WIDE R2, R0, 0x4, R2 ;  /* 0x0000000400027825 */ /* 0x001fe200078e0202 */
[----:B------:R-:W-:Y:S02]  /*0390*/  FSEL R8, R8, RZ, P0 ;  /* 0x000000ff08087208 */ /* 0x000fe40000000000 */
[----:B------:R-:W-:-:S05]  /*03a0*/  FSEL R9, R9, RZ, P1 ;  /* 0x000000ff09097208 */ /* 0x000fca0000800000 */
[----:B------:R-:W-:Y:S01]  /*03b0*/  STG.E.64 desc[UR4][R2.64], R8 ;  /* 0x0000000802007986 */ /* 0x000fe2000c101b04 */
[----:B------:R-:W-:Y:S05]  /*03c0*/  EXIT ;  /* 0x000000000000794d */ /* 0x000fea0003800000 */
.L_x_0:
[----:B------:R-:W-:-:S00]  /*03d0*/  BRA `(.L_x_0) ;  /* 0xfffffffc00fc7947 */ /* 0x000fc0000383ffff */
[----:B------:R-:W-:-:S00]  /*03e0*/  NOP ;  /* 0x0000000000007918 */ /* 0x000fc00000000000 */
        /* <DEDUP_REMOVED lines=9> */
.L_x_1:


//--------------------- .nv.global.init           --------------------------
	.section	.nv.global.init,"aw",@progbits
.nv.global.init:
	.type		_$_str,@object
	.size		_$_str,(_$_str_$_2 - _$_str)
_$_str:
        /*0000*/ 	.byte	0x5f, 0x5f, 0x43, 0x55, 0x44, 0x41, 0x5f, 0x46, 0x54, 0x5a, 0x00
	.type		_$_str_$_2,@object
	.size		_$_str_$_2,(.L_1 - _$_str_$_2)
_$_str_$_2:
        /*000b*/ 	.byte	0x5f, 0x5f, 0x43, 0x55, 0x44, 0x41, 0x5f, 0x50, 0x52, 0x45, 0x43, 0x5f, 0x53, 0x51, 0x52, 0x54
        /*001b*/ 	.byte	0x00
.L_1:


//--------------------- .nv.constant0.triton_poi_fused__native_batch_norm_legit_no_training_relu_8 --------------------------
	.section	.nv.constant0.triton_poi_fused__native_batch_norm_legit_no_training_relu_8,"a",@progbits
	.sectionflags	@""
	.align	4
.nv.constant0.triton_poi_fused__native_batch_norm_legit_no_training_relu_8:
	.zero		580
